	.headerflags	@"EF_CUDA_TEXMODE_UNIFIED EF_CUDA_64BIT_ADDRESS EF_CUDA_ACCELERATORS EF_CUDA_SM90 EF_CUDA_VIRTUAL_SM(EF_CUDA_SM90)"
	.elftype	@"ET_EXEC"


//--------------------- .nv.info                  --------------------------
	.section	.nv.info,"",@"SHT_CUDA_INFO"
	.align	4


	//----- nvinfo : EIATTR_REGCOUNT
	.align		4
        /*0000*/ 	.byte	0x04, 0x2f
        /*0002*/ 	.short	(.L_1 - .L_0)
	.align		4
.L_0:
        /*0004*/ 	.word	index@(triton_poi_fused_convolution_leaky_relu_reflection_pad2d_10)
        /*0008*/ 	.word	0x00000015


	//----- nvinfo : EIATTR_MIN_STACK_SIZE
	.align		4
.L_1:
        /*000c*/ 	.byte	0x04, 0x12
        /*000e*/ 	.short	(.L_3 - .L_2)
	.align		4
.L_2:
        /*0010*/ 	.word	index@(triton_poi_fused_convolution_leaky_relu_reflection_pad2d_10)
        /*0014*/ 	.word	0x00000000


	//----- nvinfo : EIATTR_FRAME_SIZE
	.align		4
.L_3:
        /*0018*/ 	.byte	0x04, 0x11
        /*001a*/ 	.short	(.L_5 - .L_4)
	.align		4
.L_4:
        /*001c*/ 	.word	index@(triton_poi_fused_convolution_leaky_relu_reflection_pad2d_10)
        /*0020*/ 	.word	0x00000000


	//----- nvinfo : EIATTR_MIN_STACK_SIZE
	.align		4
.L_5:
        /*0024*/ 	.byte	0x04, 0x12
        /*0026*/ 	.short	(.L_7 - .L_6)
	.align		4
.L_6:
        /*0028*/ 	.word	index@(triton_poi_fused_convolution_leaky_relu_reflection_pad2d_10)
        /*002c*/ 	.word	0x00000000
.L_7:


//--------------------- .nv.info.triton_poi_fused_convolution_leaky_relu_reflection_pad2d_10 --------------------------
	.section	.nv.info.triton_poi_fused_convolution_leaky_relu_reflection_pad2d_10,"",@"SHT_CUDA_INFO"
	.sectionflags	@""
	.align	4


	//----- nvinfo : EIATTR_CUDA_API_VERSION
	.align		4
        /*0000*/ 	.byte	0x04, 0x37
        /*0002*/ 	.short	(.L_9 - .L_8)
.L_8:
        /*0004*/ 	.word	0x0000007c


	//----- nvinfo : EIATTR_KPARAM_INFO
	.align		4
.L_9:
        /*0008*/ 	.byte	0x04, 0x17
        /*000a*/ 	.short	(.L_11 - .L_10)
.L_10:
        /*000c*/ 	.word	0x00000000
        /*0010*/ 	.short	0x0004
        /*0012*/ 	.short	0x0020
        /*0014*/ 	.byte	0x00, 0xf0, 0x11, 0x00


	//----- nvinfo : EIATTR_KPARAM_INFO
	.align		4
.L_11:
        /*0018*/ 	.byte	0x04, 0x17
        /*001a*/ 	.short	(.L_13 - .L_12)
.L_12:
        /*001c*/ 	.word	0x00000000
        /*0020*/ 	.short	0x0003
        /*0022*/ 	.short	0x0018
        /*0024*/ 	.byte	0x00, 0xf4, 0x21, 0x00


	//----- nvinfo : EIATTR_KPARAM_INFO
	.align		4
.L_13:
        /*0028*/ 	.byte	0x04, 0x17
        /*002a*/ 	.short	(.L_15 - .L_14)
.L_14:
        /*002c*/ 	.word	0x00000000
        /*0030*/ 	.short	0x0002
        /*0032*/ 	.short	0x0010
        /*0034*/ 	.byte	0x00, 0xf4, 0x21, 0x00


	//----- nvinfo : EIATTR_KPARAM_INFO
	.align		4
.L_15:
        /*0038*/ 	.byte	0x04, 0x17
        /*003a*/ 	.short	(.L_17 - .L_16)
.L_16:
        /*003c*/ 	.word	0x00000000
        /*0040*/ 	.short	0x0001
        /*0042*/ 	.short	0x0008
        /*0044*/ 	.byte	0x00, 0xf4, 0x21, 0x00


	//----- nvinfo : EIATTR_KPARAM_INFO
	.align		4
.L_17:
        /*0048*/ 	.byte	0x04, 0x17
        /*004a*/ 	.short	(.L_19 - .L_18)
.L_18:
        /*004c*/ 	.word	0x00000000
        /*0050*/ 	.short	0x0000
        /*0052*/ 	.short	0x0000
        /*0054*/ 	.byte	0x00, 0xf4, 0x21, 0x00


	//----- nvinfo : EIATTR_SPARSE_MMA_MASK
	.align		4
.L_19:
        /*0058*/ 	.byte	0x03, 0x50
        /*005a*/ 	.short	0x0000


	//----- nvinfo : EIATTR_MAXREG_COUNT
	.align		4
        /*005c*/ 	.byte	0x03, 0x1b
        /*005e*/ 	.short	0x00ff


	//----- nvinfo : EIATTR_EXIT_INSTR_OFFSETS
	.align		4
        /*0060*/ 	.byte	0x04, 0x1c
        /*0062*/ 	.short	(.L_21 - .L_20)


	//   ....[0]....
.L_20:
        /*0064*/ 	.word	0x000004c0


	//   ....[1]....
        /*0068*/ 	.word	0x000004e0


	//----- nvinfo : EIATTR_REQNTID
	.align		4
.L_21:
        /*006c*/ 	.byte	0x04, 0x10
        /*006e*/ 	.short	(.L_23 - .L_22)
.L_22:
        /*0070*/ 	.word	0x00000100
        /*0074*/ 	.word	0x00000001
        /*0078*/ 	.word	0x00000001


	//----- nvinfo : EIATTR_CBANK_PARAM_SIZE
	.align		4
.L_23:
        /*007c*/ 	.byte	0x03, 0x19
        /*007e*/ 	.short	0x0024


	//----- nvinfo : EIATTR_PARAM_CBANK
	.align		4
        /*0080*/ 	.byte	0x04, 0x0a
        /*0082*/ 	.short	(.L_25 - .L_24)
	.align		4
.L_24:
        /*0084*/ 	.word	index@(.nv.constant0.triton_poi_fused_convolution_leaky_relu_reflection_pad2d_10)
        /*0088*/ 	.short	0x0210
        /*008a*/ 	.short	0x0024


	//----- nvinfo : EIATTR_SW_WAR
	.align		4
.L_25:
        /*008c*/ 	.byte	0x04, 0x36
        /*008e*/ 	.short	(.L_27 - .L_26)
.L_26:
        /*0090*/ 	.word	0x00000008
.L_27:


//--------------------- .nv.callgraph             --------------------------
	.section	.nv.callgraph,"",@"SHT_CUDA_CALLGRAPH"
	.align	4
	.sectionentsize	8
	.align		4
        /*0000*/ 	.word	0x00000000
	.align		4
        /*0004*/ 	.word	0xffffffff
	.align		4
        /*0008*/ 	.word	0x00000000
	.align		4
        /*000c*/ 	.word	0xfffffffe
	.align		4
        /*0010*/ 	.word	0x00000000
	.align		4
        /*0014*/ 	.word	0xfffffffd
	.align		4
        /*0018*/ 	.word	0x00000000
	.align		4
        /*001c*/ 	.word	0xfffffffc


//--------------------- .text.triton_poi_fused_convolution_leaky_relu_reflection_pad2d_10 --------------------------
	.section	.text.triton_poi_fused_convolution_leaky_relu_reflection_pad2d_10,"ax",@progbits
	.align	128
        .global         triton_poi_fused_convolution_leaky_relu_reflection_pad2d_10
        .type           triton_poi_fused_convolution_leaky_relu_reflection_pad2d_10,@function
        .size           triton_poi_fused_convolution_leaky_relu_reflection_pad2d_10,(.L_x_1 - triton_poi_fused_convolution_leaky_relu_reflection_pad2d_10)
        .other          triton_poi_fused_convolution_leaky_relu_reflection_pad2d_10,@"STO_CUDA_ENTRY STV_DEFAULT"
triton_poi_fused_convolution_leaky_relu_reflection_pad2d_10:
.text.triton_poi_fused_convolution_leaky_relu_reflection_pad2d_10:
[----:B------:R-:W0:Y:S02]  /*0000*/  LDC R1, c[0x0][0x28] ;  /* 0x00000a00ff017b82 */ /* 0x000e240000000800 */
[----:B------:R-:W1:Y:S01]  /*0010*/  S2R R0, SR_TID.X ;  /* 0x0000000000007919 */ /* 0x000e620000002100 */
[----:B------:R-:W-:Y:S01]  /*0020*/  ULDC.64 UR4, c[0x0][0x210] ;  /* 0x0000840000047ab9 */ /* 0x000fe20000000a00 */
[----:B------:R-:W-:Y:S01]  /*0030*/  PRMT R18, RZ, 0x7610, R18 ;  /* 0x00007610ff127816 */ /* 0x000fe20000000012 */
[----:B------:R-:W2:Y:S01]  /*0040*/  S2R R3, SR_CTAID.X ;  /* 0x0000000000037919 */ /* 0x000ea20000002500 */
[----:B------:R-:W-:Y:S01]  /*0050*/  PRMT R12, RZ, 0x7610, R12 ;  /* 0x00007610ff0c7816 */ /* 0x000fe2000000000c */
[----:B-1----:R-:W-:-:S05]  /*0060*/  IMAD.SHL.U32 R0, R0, 0x2, RZ ;  /* 0x0000000200007824 */ /* 0x002fca00078e00ff */
[----:B------:R-:W-:-:S05]  /*0070*/  LOP3.LUT R0, R0, 0x1fe, RZ, 0xc0, !PT ;  /* 0x000001fe00007812 */ /* 0x000fca00078ec0ff */
[----:B--2---:R-:W-:Y:S01]  /*0080*/  IMAD R0, R3, 0x200, R0 ;  /* 0x0000020003007824 */ /* 0x004fe200078e0200 */
[----:B------:R-:W-:-:S03]  /*0090*/  SHF.R.S32.HI R3, RZ, 0x16, R3 ;  /* 0x00000016ff037819 */ /* 0x000fc60000011403 */
[C---:B------:R-:W-:Y:S01]  /*00a0*/  IMAD.HI R2, R0.reuse, 0x3e0f83e1, RZ ;  /* 0x3e0f83e100027827 */ /* 0x040fe200078e02ff */
[----:B------:R-:W-:Y:S02]  /*00b0*/  SGXT R3, R3, 0x1 ;  /* 0x000000010303781a */ /* 0x000fe40000000200 */
[----:B------:R-:W-:Y:S02]  /*00c0*/  ISETP.GE.AND P0, PT, R0, 0x110400, PT ;  /* 0x001104000000780c */ /* 0x000fe40003f06270 */
[----:B------:R-:W-:Y:S02]  /*00d0*/  SHF.R.U32.HI R5, RZ, 0x1f, R2 ;  /* 0x0000001fff057819 */ /* 0x000fe40000011602 */
[----:B------:R-:W-:Y:S02]  /*00e0*/  LEA.HI R4, R3, R0, RZ, 0x6 ;  /* 0x0000000003047211 */ /* 0x000fe400078f30ff */
[----:B------:R-:W-:Y:S02]  /*00f0*/  LEA.HI.SX32 R5, R2, R5, 0x16 ;  /* 0x0000000502057211 */ /* 0x000fe400078fb2ff */
[----:B------:R-:W-:-:S03]  /*0100*/  SHF.R.S32.HI R6, RZ, 0x6, R4 ;  /* 0x00000006ff067819 */ /* 0x000fc60000011404 */
[----:B------:R-:W-:-:S04]  /*0110*/  IMAD.HI R2, R5, 0x3e0f83e1, RZ ;  /* 0x3e0f83e105027827 */ /* 0x000fc800078e02ff */
[----:B------:R-:W-:Y:S01]  /*0120*/  IMAD.HI R8, R6, 0x3e0f83e1, RZ ;  /* 0x3e0f83e106087827 */ /* 0x000fe200078e02ff */
[----:B------:R-:W-:-:S04]  /*0130*/  SHF.R.U32.HI R7, RZ, 0x1f, R2 ;  /* 0x0000001fff077819 */ /* 0x000fc80000011602 */
[----:B------:R-:W-:Y:S02]  /*0140*/  SHF.R.U32.HI R9, RZ, 0x1f, R8 ;  /* 0x0000001fff097819 */ /* 0x000fe40000011608 */
[----:B------:R-:W-:Y:S01]  /*0150*/  LEA.HI.SX32 R7, R2, R7, 0x1c ;  /* 0x0000000702077211 */ /* 0x000fe200078fe2ff */
[----:B------:R-:W-:Y:S01]  /*0160*/  IMAD.HI R2, R0, 0x3c2e1347, RZ ;  /* 0x3c2e134700027827 */ /* 0x000fe200078e02ff */
[----:B------:R-:W-:-:S03]  /*0170*/  LEA.HI.SX32 R9, R8, R9, 0x1c ;  /* 0x0000000908097211 */ /* 0x000fc600078fe2ff */
[----:B------:R-:W-:Y:S02]  /*0180*/  IMAD R7, R7, 0x42, RZ ;  /* 0x0000004207077824 */ /* 0x000fe400078e02ff */
[----:B------:R-:W-:-:S03]  /*0190*/  IMAD R9, R9, 0x42, RZ ;  /* 0x0000004209097824 */ /* 0x000fc600078e02ff */
[----:B------:R-:W-:Y:S02]  /*01a0*/  LOP3.LUT R8, RZ, R7, RZ, 0x33, !PT ;  /* 0x00000007ff087212 */ /* 0x000fe400078e33ff */
[----:B------:R-:W-:Y:S02]  /*01b0*/  LOP3.LUT R9, RZ, R9, RZ, 0x33, !PT ;  /* 0x00000009ff097212 */ /* 0x000fe400078e33ff */
[----:B------:R-:W-:Y:S01]  /*01c0*/  LOP3.LUT R7, R4, 0xffffffc0, RZ, 0xc0, !PT ;  /* 0xffffffc004077812 */ /* 0x000fe200078ec0ff */
[----:B------:R-:W-:Y:S01]  /*01d0*/  IMAD.IADD R8, R5, 0x1, R8 ;  /* 0x0000000105087824 */ /* 0x000fe200078e0208 */
[----:B------:R-:W-:Y:S01]  /*01e0*/  SHF.R.U32.HI R5, RZ, 0x1f, R2 ;  /* 0x0000001fff057819 */ /* 0x000fe20000011602 */
[----:B------:R-:W-:Y:S02]  /*01f0*/  IMAD.IADD R9, R6, 0x1, R9 ;  /* 0x0000000106097824 */ /* 0x000fe400078e0209 */
[----:B------:R-:W-:Y:S01]  /*0200*/  IMAD.IADD R7, R0, 0x1, -R7 ;  /* 0x0000000100077824 */ /* 0x000fe200078e0a07 */
[----:B------:R-:W-:Y:S01]  /*0210*/  LEA.HI R5, R2, R5, RZ, 0x10 ;  /* 0x0000000502057211 */ /* 0x000fe200078f80ff */
[----:B------:R-:W-:Y:S01]  /*0220*/  VIADD R2, R0, 0x1 ;  /* 0x0000000100027836 */ /* 0x000fe20000000000 */
[----:B------:R-:W-:-:S02]  /*0230*/  IABS R6, R8 ;  /* 0x0000000800067213 */ /* 0x000fc40000000000 */
[----:B------:R-:W-:Y:S02]  /*0240*/  IABS R8, R9 ;  /* 0x0000000900087213 */ /* 0x000fe40000000000 */
[----:B------:R-:W-:Y:S01]  /*0250*/  LEA.HI R3, R3, R2, RZ, 0x6 ;  /* 0x0000000203037211 */ /* 0x000fe200078f30ff */
[----:B------:R-:W-:Y:S01]  /*0260*/  VIADD R4, R6, 0xffffffc1 ;  /* 0xffffffc106047836 */ /* 0x000fe20000000000 */
[----:B------:R-:W-:Y:S01]  /*0270*/  LEA R6, R5, 0x3ffc0, 0x12 ;  /* 0x0003ffc005067811 */ /* 0x000fe200078e90ff */
[----:B------:R-:W-:Y:S01]  /*0280*/  VIADD R5, R8, 0xffffffc1 ;  /* 0xffffffc108057836 */ /* 0x000fe20000000000 */
[----:B------:R-:W-:Y:S02]  /*0290*/  LOP3.LUT R3, R3, 0xffffffc0, RZ, 0xc0, !PT ;  /* 0xffffffc003037812 */ /* 0x000fe400078ec0ff */
[----:B------:R-:W-:Y:S01]  /*02a0*/  IABS R9, R4 ;  /* 0x0000000400097213 */ /* 0x000fe20000000000 */
[----:B------:R-:W-:Y:S01]  /*02b0*/  IMAD.IADD R8, R7, 0x1, R6 ;  /* 0x0000000107087824 */ /* 0x000fe200078e0206 */
[----:B------:R-:W-:-:S02]  /*02c0*/  IABS R15, R5 ;  /* 0x00000005000f7213 */ /* 0x000fc40000000000 */
[----:B------:R-:W-:Y:S01]  /*02d0*/  IADD3 R6, R6, R2, -R3 ;  /* 0x0000000206067210 */ /* 0x000fe20007ffe803 */
[----:B------:R-:W1:Y:S01]  /*02e0*/  LDC.64 R4, c[0x0][0x220] ;  /* 0x00008800ff047b82 */ /* 0x000e620000000a00 */
[----:B------:R-:W-:-:S03]  /*02f0*/  IMAD R8, R9, -0x1000, R8 ;  /* 0xfffff00009087824 */ /* 0x000fc600078e0208 */
[----:B------:R-:W-:Y:S02]  /*0300*/  IMAD R6, R9, -0x1000, R6 ;  /* 0xfffff00009067824 */ /* 0x000fe400078e0206 */
[C---:B------:R-:W-:Y:S02]  /*0310*/  IMAD R13, R15.reuse, -0x40, R8 ;  /* 0xffffffc00f0d7824 */ /* 0x040fe400078e0208 */
[----:B------:R-:W2:Y:S01]  /*0320*/  LDC.64 R2, c[0x0][0x218] ;  /* 0x00008600ff027b82 */ /* 0x000ea20000000a00 */
[----:B------:R-:W-:Y:S02]  /*0330*/  IMAD R15, R15, -0x40, R6 ;  /* 0xffffffc00f0f7824 */ /* 0x000fe400078e0206 */
[----:B------:R-:W-:-:S03]  /*0340*/  IADD3 R8, P1, R13, UR4, RZ ;  /* 0x000000040d087c10 */ /* 0x000fc6000ff3e0ff */
[----:B------:R-:W-:Y:S02]  /*0350*/  IADD3 R10, P2, R15, UR4, RZ ;  /* 0x000000040f0a7c10 */ /* 0x000fe4000ff5e0ff */
[----:B------:R-:W-:Y:S02]  /*0360*/  LEA.HI.X.SX32 R9, R13, UR5, 0x1, P1 ;  /* 0x000000050d097c11 */ /* 0x000fe400088f0eff */
[----:B------:R-:W-:Y:S01]  /*0370*/  LEA.HI.X.SX32 R11, R15, UR5, 0x1, P2 ;  /* 0x000000050f0b7c11 */ /* 0x000fe200090f0eff */
[----:B------:R-:W-:Y:S02]  /*0380*/  ULDC.64 UR4, c[0x0][0x208] ;  /* 0x0000820000047ab9 */ /* 0x000fe40000000a00 */
[----:B------:R3:W4:Y:S01]  /*0390*/  @!P0 LDG.E.U8 R18, desc[UR4][R8.64] ;  /* 0x0000000408128981 */ /* 0x000722000c1e1100 */
[----:B------:R-:W-:Y:S01]  /*03a0*/  CS2R R16, SRZ ;  /* 0x0000000000107805 */ /* 0x000fe2000001ff00 */
[----:B-1----:R-:W-:Y:S02]  /*03b0*/  IMAD.WIDE R6, R7, 0x4, R4 ;  /* 0x0000000407067825 */ /* 0x002fe400078e0204 */
[----:B------:R-:W5:Y:S02]  /*03c0*/  @!P0 LDG.E.U8 R12, desc[UR4][R10.64] ;  /* 0x000000040a0c8981 */ /* 0x000f64000c1e1100 */
[----:B------:R-:W-:-:S02]  /*03d0*/  IMAD.MOV.U32 R14, RZ, RZ, RZ ;  /* 0x000000ffff0e7224 */ /* 0x000fc400078e00ff */
[----:B------:R-:W5:Y:S01]  /*03e0*/  @!P0 LDG.E.EL.64 R16, desc[UR4][R6.64] ;  /* 0x0000000406108981 */ /* 0x000f62000c2e1b00 */
[----:B---3--:R-:W1:Y:S01]  /*03f0*/  LDC.64 R8, c[0x0][0x228] ;  /* 0x00008a00ff087b82 */ /* 0x008e620000000a00 */
[----:B--2---:R-:W-:-:S04]  /*0400*/  IMAD.WIDE R4, R13, 0x4, R2 ;  /* 0x000000040d047825 */ /* 0x004fc800078e0202 */
[----:B------:R-:W-:Y:S02]  /*0410*/  IMAD.MOV.U32 R13, RZ, RZ, RZ ;  /* 0x000000ffff0d7224 */ /* 0x000fe400078e00ff */
[----:B------:R-:W-:-:S04]  /*0420*/  IMAD.WIDE R2, R15, 0x4, R2 ;  /* 0x000000040f027825 */ /* 0x000fc800078e0202 */
[----:B------:R-:W2:Y:S04]  /*0430*/  @!P0 LDG.E R13, desc[UR4][R4.64] ;  /* 0x00000004040d8981 */ /* 0x000ea8000c1e1900 */
[----:B------:R-:W3:Y:S01]  /*0440*/  @!P0 LDG.E R14, desc[UR4][R2.64] ;  /* 0x00000004020e8981 */ /* 0x000ee2000c1e1900 */
[----:B-1----:R-:W-:Y:S01]  /*0450*/  IMAD.WIDE R8, R0, 0x4, R8 ;  /* 0x0000000400087825 */ /* 0x002fe200078e0208 */
[----:B----4-:R-:W-:Y:S02]  /*0460*/  LOP3.LUT P1, RZ, R18, 0xff, RZ, 0xc0, !PT ;  /* 0x000000ff12ff7812 */ /* 0x010fe4000782c0ff */
[----:B-----5:R-:W-:Y:S01]  /*0470*/  LOP3.LUT P2, RZ, R12, 0xff, RZ, 0xc0, !PT ;  /* 0x000000ff0cff7812 */ /* 0x020fe2000784c0ff */
[----:B--2---:R-:W-:Y:S01]  /*0480*/  FADD R16, R16, R13 ;  /* 0x0000000d10107221 */ /* 0x004fe20000000000 */
[----:B---3--:R-:W-:-:S09]  /*0490*/  FADD R17, R17, R14 ;  /* 0x0000000e11117221 */ /* 0x008fd20000000000 */
[----:B------:R-:W-:Y:S02]  /*04a0*/  @!P1 FMUL R16, R16, 0.20000000298023223877 ;  /* 0x3e4ccccd10109820 */ /* 0x000fe40000400000 */
[----:B------:R-:W-:Y:S01]  /*04b0*/  @!P2 FMUL R17, R17, 0.20000000298023223877 ;  /* 0x3e4ccccd1111a820 */ /* 0x000fe20000400000 */
[----:B------:R-:W-:Y:S06]  /*04c0*/  @P0 EXIT ;  /* 0x000000000000094d */ /* 0x000fec0003800000 */
[----:B------:R-:W-:Y:S01]  /*04d0*/  STG.E.64 desc[UR4][R8.64], R16 ;  /* 0x0000001008007986 */ /* 0x000fe2000c101b04 */
[----:B------:R-:W-:Y:S05]  /*04e0*/  EXIT ;  /* 0x000000000000794d */ /* 0x000fea0003800000 */
.L_x_0:
[----:B------:R-:W-:-:S00]  /*04f0*/  BRA `(.L_x_0) ;  /* 0xfffffffc00fc7947 */ /* 0x000fc0000383ffff */
[----:B------:R-:W-:-:S00]  /*0500*/  NOP ;  /* 0x0000000000007918 */ /* 0x000fc00000000000 */
[----:B------:R-:W-:-:S00]  /*0510*/  NOP ;  /* 0x0000000000007918 */ /* 0x000fc00000000000 */
[----:B------:R-:W-:-:S00]  /*0520*/  NOP ;  /* 0x0000000000007918 */ /* 0x000fc00000000000 */
[----:B------:R-:W-:-:S00]  /*0530*/  NOP ;  /* 0x0000000000007918 */ /* 0x000fc00000000000 */
[----:B------:R-:W-:-:S00]  /*0540*/  NOP ;  /* 0x0000000000007918 */ /* 0x000fc00000000000 */
[----:B------:R-:W-:-:S00]  /*0550*/  NOP ;  /* 0x0000000000007918 */ /* 0x000fc00000000000 */
[----:B------:R-:W-:-:S00]  /*0560*/  NOP ;  /* 0x0000000000007918 */ /* 0x000fc00000000000 */
[----:B------:R-:W-:-:S00]  /*0570*/  NOP ;  /* 0x0000000000007918 */ /* 0x000fc00000000000 */
.L_x_1:


//--------------------- .nv.constant0.triton_poi_fused_convolution_leaky_relu_reflection_pad2d_10 --------------------------
	.section	.nv.constant0.triton_poi_fused_convolution_leaky_relu_reflection_pad2d_10,"a",@progbits
	.sectionflags	@""
	.align	4
.nv.constant0.triton_poi_fused_convolution_leaky_relu_reflection_pad2d_10:
	.zero		564
